//
// Generated by NVIDIA NVVM Compiler
//
// Compiler Build ID: CL-36424714
// Cuda compilation tools, release 13.0, V13.0.88
// Based on NVVM 20.0.0
//

.version 9.0
.target sm_100
.address_size 64

	// .globl	_Z12simpleKernelv

.visible .entry _Z12simpleKernelv()
{


	ret;

}


// ===== COMPILED SASS (sm_100) =====

	.target	sm_100

	.elftype	@"ET_EXEC"


//--------------------- .note.nv.tkinfo           --------------------------
	.section	.note.nv.tkinfo,"",@"SHT_NOTE"
	.sectionflags	@"SHF_NOTE_NV_TKINFO"
	.tkinfo
        /*0018*/ 	.word	0x00000002
        /*0030*/ 	.string	""
        /*0030*/ 	.string	"ptxas"
        /*0030*/ 	.string	"Cuda compilation tools, release 13.0, V13.0.88"
        /*0030*/ 	.string	"Build cuda_13.0.r13.0/compiler.36424714_0"
        /*0030*/ 	.string	"-arch sm_100 -m 64 "



//--------------------- .note.nv.cuinfo           --------------------------
	.section	.note.nv.cuinfo,"",@"SHT_NOTE"
	.sectionflags	@"SHF_NOTE_NV_CUINFO"
        /*0018*/ 	.short	0x0002
        /*001a*/ 	.short	0x0064
        /*001c*/ 	.short	0x0082
	.zero		2


//--------------------- .nv.info                  --------------------------
	.section	.nv.info,"",@"SHT_CUDA_INFO"
	.align	4


	//----- nvinfo : EIATTR_REGCOUNT
	.align		4
        /*0000*/ 	.byte	0x04, 0x2f
        /*0002*/ 	.short	(.L_1 - .L_0)
	.align		4
.L_0:
        /*0004*/ 	.word	index@(_Z12simpleKernelv)
        /*0008*/ 	.word	0x00000004


	//----- nvinfo : EIATTR_FRAME_SIZE
	.align		4
.L_1:
        /*000c*/ 	.byte	0x04, 0x11
        /*000e*/ 	.short	(.L_3 - .L_2)
	.align		4
.L_2:
        /*0010*/ 	.word	index@(_Z12simpleKernelv)
        /*0014*/ 	.word	0x00000000


	//----- nvinfo : EIATTR_MIN_STACK_SIZE
	.align		4
.L_3:
        /*0018*/ 	.byte	0x04, 0x12
        /*001a*/ 	.short	(.L_5 - .L_4)
	.align		4
.L_4:
        /*001c*/ 	.word	index@(_Z12simpleKernelv)
        /*0020*/ 	.word	0x00000000
.L_5:


//--------------------- .nv.compat                --------------------------
	.section	.nv.compat,"",@"SHT_CUDA_COMPAT_INFO"
	.align	4
        /*0000*/ 	.byte	0x02, 0x09, 0x00, 0x00, 0x02, 0x02, 0x01, 0x00, 0x02, 0x05, 0x05, 0x00, 0x03, 0x07, 0x01, 0x01
        /*0010*/ 	.byte	0x02, 0x03, 0x00, 0x00, 0x02, 0x06, 0x01, 0x00, 0x04, 0x0b, 0x08, 0x00, 0x09, 0x00, 0x00, 0x00
        /*0020*/ 	.byte	0x00, 0x00, 0x00, 0x00


//--------------------- .nv.info._Z12simpleKernelv --------------------------
	.section	.nv.info._Z12simpleKernelv,"",@"SHT_CUDA_INFO"
	.sectionflags	@""
	.align	4


	//----- nvinfo : EIATTR_CUDA_API_VERSION
	.align		4
        /*0000*/ 	.byte	0x04, 0x37
        /*0002*/ 	.short	(.L_7 - .L_6)
.L_6:
        /*0004*/ 	.word	0x00000082


	//----- nvinfo : EIATTR_SPARSE_MMA_MASK
	.align		4
.L_7:
        /*0008*/ 	.byte	0x03, 0x50
        /*000a*/ 	.short	0x0000


	//----- nvinfo : EIATTR_MAXREG_COUNT
	.align		4
        /*000c*/ 	.byte	0x03, 0x1b
        /*000e*/ 	.short	0x00ff


	//----- nvinfo : EIATTR_MERCURY_ISA_VERSION
	.align		4
        /*0010*/ 	.byte	0x03, 0x5f
        /*0012*/ 	.short	0x0101


	//----- nvinfo : EIATTR_VRC_CTA_INIT_COUNT
	.align		4
        /*0014*/ 	.byte	0x02, 0x4a
	.zero		1
	.zero		1


	//----- nvinfo : EIATTR_EXIT_INSTR_OFFSETS
	.align		4
        /*0018*/ 	.byte	0x04, 0x1c
        /*001a*/ 	.short	(.L_9 - .L_8)


	//   ....[0]....
.L_8:
        /*001c*/ 	.word	0x00000010


	//----- nvinfo : EIATTR_SW_WAR
	.align		4
.L_9:
        /*0020*/ 	.byte	0x04, 0x36
        /*0022*/ 	.short	(.L_11 - .L_10)
.L_10:
        /*0024*/ 	.word	0x00000008
.L_11:


//--------------------- .nv.callgraph             --------------------------
	.section	.nv.callgraph,"",@"SHT_CUDA_CALLGRAPH"
	.align	4
	.sectionentsize	8
	.align		4
        /*0000*/ 	.word	0x00000000
	.align		4
        /*0004*/ 	.word	0xffffffff
	.align		4
        /*0008*/ 	.word	0x00000000
	.align		4
        /*000c*/ 	.word	0xfffffffe
	.align		4
        /*0010*/ 	.word	0x00000000
	.align		4
        /*0014*/ 	.word	0xfffffffd
	.align		4
        /*0018*/ 	.word	0x00000000
	.align		4
        /*001c*/ 	.word	0xfffffffc


//--------------------- .text._Z12simpleKernelv   --------------------------
	.section	.text._Z12simpleKernelv,"ax",@progbits
	.align	128
        .global         _Z12simpleKernelv
        .type           _Z12simpleKernelv,@function
        .size           _Z12simpleKernelv,(.L_x_1 - _Z12simpleKernelv)
        .other          _Z12simpleKernelv,@"STO_CUDA_ENTRY STV_DEFAULT"
_Z12simpleKernelv:
.text._Z12simpleKernelv:
[----:B------:R-:W-:Y:S01]  /*0000*/  LDC R1, c[0x0][0x37c] ;  /* 0x0000df00ff017b82 */ /* 0x000fe20000000800 */
[----:B------:R-:W-:Y:S05]  /*0010*/  EXIT ;  /* 0x000000000000794d */ /* 0x000fea0003800000 */
.L_x_0:
[----:B------:R-:W-:-:S00]  /*0020*/  BRA `(.L_x_0) ;  /* 0xfffffffc00fc7947 */ /* 0x000fc0000383ffff */
[----:B------:R-:W-:-:S00]  /*0030*/  NOP ;  /* 0x0000000000007918 */ /* 0x000fc00000000000 */
        /* <DEDUP_REMOVED lines=12> */
.L_x_1:


//--------------------- .nv.shared.reserved.0     --------------------------
	.section	.nv.shared.reserved.0,"aw",@nobits
	.weak		__nv_reservedSMEM_offset_0_alias
	.size		__nv_reservedSMEM_offset_0_alias, 0, 64
	.other		__nv_reservedSMEM_offset_0_alias,@"STO_CUDA_RESERVED_SHARED STV_DEFAULT"
__nv_reservedSMEM_offset_0_alias:
	.zero		0
	.zero		64


//--------------------- .nv.constant0._Z12simpleKernelv --------------------------
	.section	.nv.constant0._Z12simpleKernelv,"a",@progbits
	.sectionflags	@""
	.align	4
.nv.constant0._Z12simpleKernelv:
	.zero		896


//--------------------- SYMBOLS --------------------------

	.type		.nv.reservedSmem.offset0,@object
	.size		.nv.reservedSmem.offset0,0x4
